//
// Generated by NVIDIA NVVM Compiler
//
// Compiler Build ID: CL-36424714
// Cuda compilation tools, release 13.0, V13.0.88
// Based on NVVM 20.0.0
//

.version 9.0
.target sm_100
.address_size 64

	// .globl	_Z20convolution2d_kernelPKfS0_Pfiiiii

.visible .entry _Z20convolution2d_kernelPKfS0_Pfiiiii(
	.param .u64 .ptr .align 1 _Z20convolution2d_kernelPKfS0_Pfiiiii_param_0,
	.param .u64 .ptr .align 1 _Z20convolution2d_kernelPKfS0_Pfiiiii_param_1,
	.param .u64 .ptr .align 1 _Z20convolution2d_kernelPKfS0_Pfiiiii_param_2,
	.param .u32 _Z20convolution2d_kernelPKfS0_Pfiiiii_param_3,
	.param .u32 _Z20convolution2d_kernelPKfS0_Pfiiiii_param_4,
	.param .u32 _Z20convolution2d_kernelPKfS0_Pfiiiii_param_5,
	.param .u32 _Z20convolution2d_kernelPKfS0_Pfiiiii_param_6,
	.param .u32 _Z20convolution2d_kernelPKfS0_Pfiiiii_param_7
)
{
	.reg .pred 	%p<15>;
	.reg .b32 	%r<49>;
	.reg .b32 	%f<119>;
	.reg .b64 	%rd<45>;

	ld.param.u64 	%rd10, [_Z20convolution2d_kernelPKfS0_Pfiiiii_param_0];
	ld.param.u64 	%rd11, [_Z20convolution2d_kernelPKfS0_Pfiiiii_param_1];
	ld.param.u64 	%rd9, [_Z20convolution2d_kernelPKfS0_Pfiiiii_param_2];
	ld.param.u32 	%r21, [_Z20convolution2d_kernelPKfS0_Pfiiiii_param_4];
	ld.param.u32 	%r24, [_Z20convolution2d_kernelPKfS0_Pfiiiii_param_5];
	ld.param.u32 	%r22, [_Z20convolution2d_kernelPKfS0_Pfiiiii_param_6];
	ld.param.u32 	%r23, [_Z20convolution2d_kernelPKfS0_Pfiiiii_param_7];
	cvta.to.global.u64 	%rd1, %rd11;
	cvta.to.global.u64 	%rd2, %rd10;
	mov.u32 	%r25, %ctaid.y;
	mov.u32 	%r26, %ntid.y;
	mov.u32 	%r27, %tid.y;
	mad.lo.s32 	%r1, %r25, %r26, %r27;
	mov.u32 	%r28, %ctaid.x;
	mov.u32 	%r29, %ntid.x;
	mov.u32 	%r30, %tid.x;
	mad.lo.s32 	%r2, %r28, %r29, %r30;
	setp.ge.s32 	%p1, %r1, %r24;
	setp.ge.s32 	%p2, %r2, %r22;
	or.pred  	%p3, %p1, %p2;
	@%p3 bra 	$L__BB0_18;
	setp.lt.s32 	%p4, %r23, 1;
	mov.f32 	%f117, 0f00000000;
	@%p4 bra 	$L__BB0_17;
	and.b32  	%r3, %r23, 15;
	and.b32  	%r4, %r23, 7;
	and.b32  	%r5, %r23, 2147483632;
	and.b32  	%r6, %r23, 3;
	neg.s32 	%r7, %r5;
	add.s64 	%rd3, %rd2, 32;
	mov.f32 	%f117, 0f00000000;
	mov.b32 	%r43, 0;
$L__BB0_3:
	setp.lt.u32 	%p5, %r23, 16;
	add.s32 	%r33, %r43, %r1;
	mad.lo.s32 	%r9, %r33, %r21, %r2;
	mul.lo.s32 	%r10, %r43, %r23;
	mov.b32 	%r47, 0;
	@%p5 bra 	$L__BB0_6;
	mul.wide.u32 	%rd12, %r10, 4;
	add.s64 	%rd13, %rd1, %rd12;
	add.s64 	%rd44, %rd13, 32;
	mov.u32 	%r44, %r9;
	mov.u32 	%r45, %r7;
$L__BB0_5:
	.pragma "nounroll";
	mul.wide.s32 	%rd14, %r44, 4;
	add.s64 	%rd15, %rd3, %rd14;
	ld.global.f32 	%f20, [%rd15+-32];
	ld.global.f32 	%f21, [%rd44+-32];
	fma.rn.f32 	%f22, %f20, %f21, %f117;
	ld.global.f32 	%f23, [%rd15+-28];
	ld.global.f32 	%f24, [%rd44+-28];
	fma.rn.f32 	%f25, %f23, %f24, %f22;
	ld.global.f32 	%f26, [%rd15+-24];
	ld.global.f32 	%f27, [%rd44+-24];
	fma.rn.f32 	%f28, %f26, %f27, %f25;
	ld.global.f32 	%f29, [%rd15+-20];
	ld.global.f32 	%f30, [%rd44+-20];
	fma.rn.f32 	%f31, %f29, %f30, %f28;
	ld.global.f32 	%f32, [%rd15+-16];
	ld.global.f32 	%f33, [%rd44+-16];
	fma.rn.f32 	%f34, %f32, %f33, %f31;
	ld.global.f32 	%f35, [%rd15+-12];
	ld.global.f32 	%f36, [%rd44+-12];
	fma.rn.f32 	%f37, %f35, %f36, %f34;
	ld.global.f32 	%f38, [%rd15+-8];
	ld.global.f32 	%f39, [%rd44+-8];
	fma.rn.f32 	%f40, %f38, %f39, %f37;
	ld.global.f32 	%f41, [%rd15+-4];
	ld.global.f32 	%f42, [%rd44+-4];
	fma.rn.f32 	%f43, %f41, %f42, %f40;
	ld.global.f32 	%f44, [%rd15];
	ld.global.f32 	%f45, [%rd44];
	fma.rn.f32 	%f46, %f44, %f45, %f43;
	ld.global.f32 	%f47, [%rd15+4];
	ld.global.f32 	%f48, [%rd44+4];
	fma.rn.f32 	%f49, %f47, %f48, %f46;
	ld.global.f32 	%f50, [%rd15+8];
	ld.global.f32 	%f51, [%rd44+8];
	fma.rn.f32 	%f52, %f50, %f51, %f49;
	ld.global.f32 	%f53, [%rd15+12];
	ld.global.f32 	%f54, [%rd44+12];
	fma.rn.f32 	%f55, %f53, %f54, %f52;
	ld.global.f32 	%f56, [%rd15+16];
	ld.global.f32 	%f57, [%rd44+16];
	fma.rn.f32 	%f58, %f56, %f57, %f55;
	ld.global.f32 	%f59, [%rd15+20];
	ld.global.f32 	%f60, [%rd44+20];
	fma.rn.f32 	%f61, %f59, %f60, %f58;
	ld.global.f32 	%f62, [%rd15+24];
	ld.global.f32 	%f63, [%rd44+24];
	fma.rn.f32 	%f64, %f62, %f63, %f61;
	ld.global.f32 	%f65, [%rd15+28];
	ld.global.f32 	%f66, [%rd44+28];
	fma.rn.f32 	%f117, %f65, %f66, %f64;
	add.s32 	%r45, %r45, 16;
	add.s32 	%r44, %r44, 16;
	add.s64 	%rd44, %rd44, 64;
	setp.ne.s32 	%p6, %r45, 0;
	mov.u32 	%r47, %r5;
	@%p6 bra 	$L__BB0_5;
$L__BB0_6:
	setp.eq.s32 	%p7, %r3, 0;
	@%p7 bra 	$L__BB0_16;
	add.s32 	%r34, %r3, -1;
	setp.lt.u32 	%p8, %r34, 7;
	@%p8 bra 	$L__BB0_9;
	add.s32 	%r35, %r9, %r47;
	mul.wide.s32 	%rd16, %r35, 4;
	add.s64 	%rd17, %rd2, %rd16;
	ld.global.f32 	%f68, [%rd17];
	add.s32 	%r36, %r47, %r10;
	mul.wide.u32 	%rd18, %r36, 4;
	add.s64 	%rd19, %rd1, %rd18;
	ld.global.f32 	%f69, [%rd19];
	fma.rn.f32 	%f70, %f68, %f69, %f117;
	ld.global.f32 	%f71, [%rd17+4];
	cvt.u64.u32 	%rd20, %r10;
	cvt.u64.u32 	%rd21, %r47;
	add.s64 	%rd22, %rd21, %rd20;
	shl.b64 	%rd23, %rd22, 2;
	add.s64 	%rd24, %rd1, %rd23;
	ld.global.f32 	%f72, [%rd24+4];
	fma.rn.f32 	%f73, %f71, %f72, %f70;
	ld.global.f32 	%f74, [%rd17+8];
	ld.global.f32 	%f75, [%rd24+8];
	fma.rn.f32 	%f76, %f74, %f75, %f73;
	ld.global.f32 	%f77, [%rd17+12];
	ld.global.f32 	%f78, [%rd24+12];
	fma.rn.f32 	%f79, %f77, %f78, %f76;
	ld.global.f32 	%f80, [%rd17+16];
	ld.global.f32 	%f81, [%rd24+16];
	fma.rn.f32 	%f82, %f80, %f81, %f79;
	ld.global.f32 	%f83, [%rd17+20];
	ld.global.f32 	%f84, [%rd24+20];
	fma.rn.f32 	%f85, %f83, %f84, %f82;
	ld.global.f32 	%f86, [%rd17+24];
	ld.global.f32 	%f87, [%rd24+24];
	fma.rn.f32 	%f88, %f86, %f87, %f85;
	ld.global.f32 	%f89, [%rd17+28];
	ld.global.f32 	%f90, [%rd24+28];
	fma.rn.f32 	%f117, %f89, %f90, %f88;
	add.s32 	%r47, %r47, 8;
$L__BB0_9:
	setp.eq.s32 	%p9, %r4, 0;
	@%p9 bra 	$L__BB0_16;
	add.s32 	%r37, %r4, -1;
	setp.lt.u32 	%p10, %r37, 3;
	@%p10 bra 	$L__BB0_12;
	add.s32 	%r38, %r9, %r47;
	mul.wide.s32 	%rd25, %r38, 4;
	add.s64 	%rd26, %rd2, %rd25;
	ld.global.f32 	%f92, [%rd26];
	add.s32 	%r39, %r47, %r10;
	mul.wide.u32 	%rd27, %r39, 4;
	add.s64 	%rd28, %rd1, %rd27;
	ld.global.f32 	%f93, [%rd28];
	fma.rn.f32 	%f94, %f92, %f93, %f117;
	ld.global.f32 	%f95, [%rd26+4];
	cvt.u64.u32 	%rd29, %r10;
	cvt.u64.u32 	%rd30, %r47;
	add.s64 	%rd31, %rd30, %rd29;
	shl.b64 	%rd32, %rd31, 2;
	add.s64 	%rd33, %rd1, %rd32;
	ld.global.f32 	%f96, [%rd33+4];
	fma.rn.f32 	%f97, %f95, %f96, %f94;
	ld.global.f32 	%f98, [%rd26+8];
	ld.global.f32 	%f99, [%rd33+8];
	fma.rn.f32 	%f100, %f98, %f99, %f97;
	ld.global.f32 	%f101, [%rd26+12];
	ld.global.f32 	%f102, [%rd33+12];
	fma.rn.f32 	%f117, %f101, %f102, %f100;
	add.s32 	%r47, %r47, 4;
$L__BB0_12:
	setp.eq.s32 	%p11, %r6, 0;
	@%p11 bra 	$L__BB0_16;
	setp.eq.s32 	%p12, %r6, 1;
	add.s32 	%r40, %r9, %r47;
	mul.wide.s32 	%rd34, %r40, 4;
	add.s64 	%rd7, %rd2, %rd34;
	ld.global.f32 	%f103, [%rd7];
	add.s32 	%r41, %r47, %r10;
	mul.wide.u32 	%rd35, %r41, 4;
	add.s64 	%rd36, %rd1, %rd35;
	ld.global.f32 	%f104, [%rd36];
	fma.rn.f32 	%f117, %f103, %f104, %f117;
	@%p12 bra 	$L__BB0_16;
	setp.eq.s32 	%p13, %r6, 2;
	ld.global.f32 	%f105, [%rd7+4];
	cvt.u64.u32 	%rd37, %r10;
	cvt.u64.u32 	%rd38, %r47;
	add.s64 	%rd39, %rd38, %rd37;
	shl.b64 	%rd40, %rd39, 2;
	add.s64 	%rd8, %rd1, %rd40;
	ld.global.f32 	%f106, [%rd8+4];
	fma.rn.f32 	%f117, %f105, %f106, %f117;
	@%p13 bra 	$L__BB0_16;
	ld.global.f32 	%f107, [%rd7+8];
	ld.global.f32 	%f108, [%rd8+8];
	fma.rn.f32 	%f117, %f107, %f108, %f117;
$L__BB0_16:
	add.s32 	%r43, %r43, 1;
	setp.ne.s32 	%p14, %r43, %r23;
	@%p14 bra 	$L__BB0_3;
$L__BB0_17:
	mad.lo.s32 	%r42, %r22, %r1, %r2;
	cvta.to.global.u64 	%rd41, %rd9;
	mul.wide.s32 	%rd42, %r42, 4;
	add.s64 	%rd43, %rd41, %rd42;
	st.global.f32 	[%rd43], %f117;
$L__BB0_18:
	ret;

}


// ===== COMPILED SASS (sm_100) =====

	.target	sm_100

	.elftype	@"ET_EXEC"


//--------------------- .note.nv.tkinfo           --------------------------
	.section	.note.nv.tkinfo,"",@"SHT_NOTE"
	.sectionflags	@"SHF_NOTE_NV_TKINFO"
	.tkinfo
        /*0018*/ 	.word	0x00000002
        /*0030*/ 	.string	""
        /*0030*/ 	.string	"ptxas"
        /*0030*/ 	.string	"Cuda compilation tools, release 13.0, V13.0.88"
        /*0030*/ 	.string	"Build cuda_13.0.r13.0/compiler.36424714_0"
        /*0030*/ 	.string	"-arch sm_100 -m 64 "



//--------------------- .note.nv.cuinfo           --------------------------
	.section	.note.nv.cuinfo,"",@"SHT_NOTE"
	.sectionflags	@"SHF_NOTE_NV_CUINFO"
        /*0018*/ 	.short	0x0002
        /*001a*/ 	.short	0x0064
        /*001c*/ 	.short	0x0082
	.zero		2


//--------------------- .nv.info                  --------------------------
	.section	.nv.info,"",@"SHT_CUDA_INFO"
	.align	4


	//----- nvinfo : EIATTR_REGCOUNT
	.align		4
        /*0000*/ 	.byte	0x04, 0x2f
        /*0002*/ 	.short	(.L_1 - .L_0)
	.align		4
.L_0:
        /*0004*/ 	.word	index@(_Z20convolution2d_kernelPKfS0_Pfiiiii)
        /*0008*/ 	.word	0x00000020


	//----- nvinfo : EIATTR_FRAME_SIZE
	.align		4
.L_1:
        /*000c*/ 	.byte	0x04, 0x11
        /*000e*/ 	.short	(.L_3 - .L_2)
	.align		4
.L_2:
        /*0010*/ 	.word	index@(_Z20convolution2d_kernelPKfS0_Pfiiiii)
        /*0014*/ 	.word	0x00000000


	//----- nvinfo : EIATTR_MIN_STACK_SIZE
	.align		4
.L_3:
        /*0018*/ 	.byte	0x04, 0x12
        /*001a*/ 	.short	(.L_5 - .L_4)
	.align		4
.L_4:
        /*001c*/ 	.word	index@(_Z20convolution2d_kernelPKfS0_Pfiiiii)
        /*0020*/ 	.word	0x00000000
.L_5:


//--------------------- .nv.compat                --------------------------
	.section	.nv.compat,"",@"SHT_CUDA_COMPAT_INFO"
	.align	4
        /*0000*/ 	.byte	0x02, 0x09, 0x00, 0x00, 0x02, 0x02, 0x01, 0x00, 0x02, 0x05, 0x05, 0x00, 0x03, 0x07, 0x01, 0x01
        /*0010*/ 	.byte	0x02, 0x03, 0x00, 0x00, 0x02, 0x06, 0x01, 0x00, 0x04, 0x0b, 0x08, 0x00, 0x09, 0x00, 0x00, 0x00
        /*0020*/ 	.byte	0x00, 0x00, 0x00, 0x00


//--------------------- .nv.info._Z20convolution2d_kernelPKfS0_Pfiiiii --------------------------
	.section	.nv.info._Z20convolution2d_kernelPKfS0_Pfiiiii,"",@"SHT_CUDA_INFO"
	.sectionflags	@""
	.align	4


	//----- nvinfo : EIATTR_CUDA_API_VERSION
	.align		4
        /*0000*/ 	.byte	0x04, 0x37
        /*0002*/ 	.short	(.L_7 - .L_6)
.L_6:
        /*0004*/ 	.word	0x00000082


	//----- nvinfo : EIATTR_KPARAM_INFO
	.align		4
.L_7:
        /*0008*/ 	.byte	0x04, 0x17
        /*000a*/ 	.short	(.L_9 - .L_8)
.L_8:
        /*000c*/ 	.word	0x00000000
        /*0010*/ 	.short	0x0007
        /*0012*/ 	.short	0x0028
        /*0014*/ 	.byte	0x00, 0xf0, 0x11, 0x00


	//----- nvinfo : EIATTR_KPARAM_INFO
	.align		4
.L_9:
        /*0018*/ 	.byte	0x04, 0x17
        /*001a*/ 	.short	(.L_11 - .L_10)
.L_10:
        /*001c*/ 	.word	0x00000000
        /*0020*/ 	.short	0x0006
        /*0022*/ 	.short	0x0024
        /*0024*/ 	.byte	0x00, 0xf0, 0x11, 0x00


	//----- nvinfo : EIATTR_KPARAM_INFO
	.align		4
.L_11:
        /*0028*/ 	.byte	0x04, 0x17
        /*002a*/ 	.short	(.L_13 - .L_12)
.L_12:
        /*002c*/ 	.word	0x00000000
        /*0030*/ 	.short	0x0005
        /*0032*/ 	.short	0x0020
        /*0034*/ 	.byte	0x00, 0xf0, 0x11, 0x00


	//----- nvinfo : EIATTR_KPARAM_INFO
	.align		4
.L_13:
        /*0038*/ 	.byte	0x04, 0x17
        /*003a*/ 	.short	(.L_15 - .L_14)
.L_14:
        /*003c*/ 	.word	0x00000000
        /*0040*/ 	.short	0x0004
        /*0042*/ 	.short	0x001c
        /*0044*/ 	.byte	0x00, 0xf0, 0x11, 0x00


	//----- nvinfo : EIATTR_KPARAM_INFO
	.align		4
.L_15:
        /*0048*/ 	.byte	0x04, 0x17
        /*004a*/ 	.short	(.L_17 - .L_16)
.L_16:
        /*004c*/ 	.word	0x00000000
        /*0050*/ 	.short	0x0003
        /*0052*/ 	.short	0x0018
        /*0054*/ 	.byte	0x00, 0xf0, 0x11, 0x00


	//----- nvinfo : EIATTR_KPARAM_INFO
	.align		4
.L_17:
        /*0058*/ 	.byte	0x04, 0x17
        /*005a*/ 	.short	(.L_19 - .L_18)
.L_18:
        /*005c*/ 	.word	0x00000000
        /*0060*/ 	.short	0x0002
        /*0062*/ 	.short	0x0010
        /*0064*/ 	.byte	0x00, 0xf5, 0x21, 0x00


	//----- nvinfo : EIATTR_KPARAM_INFO
	.align		4
.L_19:
        /*0068*/ 	.byte	0x04, 0x17
        /*006a*/ 	.short	(.L_21 - .L_20)
.L_20:
        /*006c*/ 	.word	0x00000000
        /*0070*/ 	.short	0x0001
        /*0072*/ 	.short	0x0008
        /*0074*/ 	.byte	0x00, 0xf5, 0x21, 0x00


	//----- nvinfo : EIATTR_KPARAM_INFO
	.align		4
.L_21:
        /*0078*/ 	.byte	0x04, 0x17
        /*007a*/ 	.short	(.L_23 - .L_22)
.L_22:
        /*007c*/ 	.word	0x00000000
        /*0080*/ 	.short	0x0000
        /*0082*/ 	.short	0x0000
        /*0084*/ 	.byte	0x00, 0xf5, 0x21, 0x00


	//----- nvinfo : EIATTR_SPARSE_MMA_MASK
	.align		4
.L_23:
        /*0088*/ 	.byte	0x03, 0x50
        /*008a*/ 	.short	0x0000


	//----- nvinfo : EIATTR_MAXREG_COUNT
	.align		4
        /*008c*/ 	.byte	0x03, 0x1b
        /*008e*/ 	.short	0x00ff


	//----- nvinfo : EIATTR_MERCURY_ISA_VERSION
	.align		4
        /*0090*/ 	.byte	0x03, 0x5f
        /*0092*/ 	.short	0x0101


	//----- nvinfo : EIATTR_VRC_CTA_INIT_COUNT
	.align		4
        /*0094*/ 	.byte	0x02, 0x4a
	.zero		1
	.zero		1


	//----- nvinfo : EIATTR_EXIT_INSTR_OFFSETS
	.align		4
        /*0098*/ 	.byte	0x04, 0x1c
        /*009a*/ 	.short	(.L_25 - .L_24)


	//   ....[0]....
.L_24:
        /*009c*/ 	.word	0x000000c0


	//   ....[1]....
        /*00a0*/ 	.word	0x00000cf0


	//----- nvinfo : EIATTR_CBANK_PARAM_SIZE
	.align		4
.L_25:
        /*00a4*/ 	.byte	0x03, 0x19
        /*00a6*/ 	.short	0x002c


	//----- nvinfo : EIATTR_PARAM_CBANK
	.align		4
        /*00a8*/ 	.byte	0x04, 0x0a
        /*00aa*/ 	.short	(.L_27 - .L_26)
	.align		4
.L_26:
        /*00ac*/ 	.word	index@(.nv.constant0._Z20convolution2d_kernelPKfS0_Pfiiiii)
        /*00b0*/ 	.short	0x0380
        /*00b2*/ 	.short	0x002c


	//----- nvinfo : EIATTR_SW_WAR
	.align		4
.L_27:
        /*00b4*/ 	.byte	0x04, 0x36
        /*00b6*/ 	.short	(.L_29 - .L_28)
.L_28:
        /*00b8*/ 	.word	0x00000008
.L_29:


//--------------------- .nv.callgraph             --------------------------
	.section	.nv.callgraph,"",@"SHT_CUDA_CALLGRAPH"
	.align	4
	.sectionentsize	8
	.align		4
        /*0000*/ 	.word	0x00000000
	.align		4
        /*0004*/ 	.word	0xffffffff
	.align		4
        /*0008*/ 	.word	0x00000000
	.align		4
        /*000c*/ 	.word	0xfffffffe
	.align		4
        /*0010*/ 	.word	0x00000000
	.align		4
        /*0014*/ 	.word	0xfffffffd
	.align		4
        /*0018*/ 	.word	0x00000000
	.align		4
        /*001c*/ 	.word	0xfffffffc


//--------------------- .text._Z20convolution2d_kernelPKfS0_Pfiiiii --------------------------
	.section	.text._Z20convolution2d_kernelPKfS0_Pfiiiii,"ax",@progbits
	.align	128
        .global         _Z20convolution2d_kernelPKfS0_Pfiiiii
        .type           _Z20convolution2d_kernelPKfS0_Pfiiiii,@function
        .size           _Z20convolution2d_kernelPKfS0_Pfiiiii,(.L_x_8 - _Z20convolution2d_kernelPKfS0_Pfiiiii)
        .other          _Z20convolution2d_kernelPKfS0_Pfiiiii,@"STO_CUDA_ENTRY STV_DEFAULT"
_Z20convolution2d_kernelPKfS0_Pfiiiii:
.text._Z20convolution2d_kernelPKfS0_Pfiiiii:
[----:B------:R-:W-:Y:S01]  /*0000*/  LDC R1, c[0x0][0x37c] ;  /* 0x0000df00ff017b82 */ /* 0x000fe20000000800 */
[----:B------:R-:W0:Y:S07]  /*0010*/  S2R R3, SR_TID.X ;  /* 0x0000000000037919 */ /* 0x000e2e0000002100 */
[----:B------:R-:W1:Y:S01]  /*0020*/  LDC R7, c[0x0][0x364] ;  /* 0x0000d900ff077b82 */ /* 0x000e620000000800 */
[----:B------:R-:W2:Y:S01]  /*0030*/  LDCU.64 UR6, c[0x0][0x3a0] ;  /* 0x00007400ff0677ac */ /* 0x000ea20008000a00 */
[----:B------:R-:W1:Y:S06]  /*0040*/  S2R R2, SR_TID.Y ;  /* 0x0000000000027919 */ /* 0x000e6c0000002200 */
[----:B------:R-:W0:Y:S08]  /*0050*/  S2UR UR5, SR_CTAID.X ;  /* 0x00000000000579c3 */ /* 0x000e300000002500 */
[----:B------:R-:W0:Y:S08]  /*0060*/  LDC R0, c[0x0][0x360] ;  /* 0x0000d800ff007b82 */ /* 0x000e300000000800 */
[----:B------:R-:W1:Y:S01]  /*0070*/  S2UR UR4, SR_CTAID.Y ;  /* 0x00000000000479c3 */ /* 0x000e620000002600 */
[----:B0-----:R-:W-:-:S05]  /*0080*/  IMAD R0, R0, UR5, R3 ;  /* 0x0000000500007c24 */ /* 0x001fca000f8e0203 */
[----:B--2---:R-:W-:Y:S01]  /*0090*/  ISETP.GE.AND P0, PT, R0, UR7, PT ;  /* 0x0000000700007c0c */ /* 0x004fe2000bf06270 */
[----:B-1----:R-:W-:-:S05]  /*00a0*/  IMAD R7, R7, UR4, R2 ;  /* 0x0000000407077c24 */ /* 0x002fca000f8e0202 */
[----:B------:R-:W-:-:S13]  /*00b0*/  ISETP.GE.OR P0, PT, R7, UR6, P0 ;  /* 0x0000000607007c0c */ /* 0x000fda0008706670 */
[----:B------:R-:W-:Y:S05]  /*00c0*/  @P0 EXIT ;  /* 0x000000000000094d */ /* 0x000fea0003800000 */
[----:B------:R-:W0:Y:S01]  /*00d0*/  LDC R9, c[0x0][0x3a8] ;  /* 0x0000ea00ff097b82 */ /* 0x000e220000000800 */
[----:B------:R-:W1:Y:S01]  /*00e0*/  LDCU.64 UR10, c[0x0][0x358] ;  /* 0x00006b00ff0a77ac */ /* 0x000e620008000a00 */
[----:B------:R-:W-:Y:S01]  /*00f0*/  HFMA2 R13, -RZ, RZ, 0, 0 ;  /* 0x00000000ff0d7431 */ /* 0x000fe200000001ff */
[----:B0-----:R-:W-:-:S13]  /*0100*/  ISETP.GE.AND P0, PT, R9, 0x1, PT ;  /* 0x000000010900780c */ /* 0x001fda0003f06270 */
[----:B-1----:R-:W-:Y:S05]  /*0110*/  @!P0 BRA `(.L_x_0) ;  /* 0x0000000800e08947 */ /* 0x002fea0003800000 */
[----:B------:R-:W0:Y:S01]  /*0120*/  LDCU.64 UR6, c[0x0][0x380] ;  /* 0x00007000ff0677ac */ /* 0x000e220008000a00 */
[C---:B------:R-:W-:Y:S02]  /*0130*/  LOP3.LUT R8, R9.reuse, 0x7ffffff0, RZ, 0xc0, !PT ;  /* 0x7ffffff009087812 */ /* 0x040fe400078ec0ff */
[C---:B------:R-:W-:Y:S01]  /*0140*/  LOP3.LUT R23, R9.reuse, 0xf, RZ, 0xc0, !PT ;  /* 0x0000000f09177812 */ /* 0x040fe200078ec0ff */
[----:B------:R-:W-:Y:S01]  /*0150*/  UMOV UR4, URZ ;  /* 0x000000ff00047c82 */ /* 0x000fe20008000000 */
[C---:B------:R-:W-:Y:S02]  /*0160*/  LOP3.LUT R24, R9.reuse, 0x7, RZ, 0xc0, !PT ;  /* 0x0000000709187812 */ /* 0x040fe400078ec0ff */
[----:B------:R-:W-:Y:S02]  /*0170*/  LOP3.LUT R9, R9, 0x3, RZ, 0xc0, !PT ;  /* 0x0000000309097812 */ /* 0x000fe400078ec0ff */
[----:B------:R-:W-:Y:S02]  /*0180*/  MOV R13, RZ ;  /* 0x000000ff000d7202 */ /* 0x000fe40000000f00 */
[----:B------:R-:W-:Y:S01]  /*0190*/  IADD3 R10, PT, PT, -R8, RZ, RZ ;  /* 0x000000ff080a7210 */ /* 0x000fe20007ffe1ff */
[----:B0-----:R-:W-:-:S04]  /*01a0*/  UIADD3 UR5, UP0, UPT, UR6, 0x20, URZ ;  /* 0x0000002006057890 */ /* 0x001fc8000ff1e0ff */
[----:B------:R-:W-:-:S12]  /*01b0*/  UIADD3.X UR8, UPT, UPT, URZ, UR7, URZ, UP0, !UPT ;  /* 0x00000007ff087290 */ /* 0x000fd800087fe4ff */
.L_x_6:
[----:B------:R-:W0:Y:S01]  /*01c0*/  LDCU UR7, c[0x0][0x3a8] ;  /* 0x00007500ff0777ac */ /* 0x000e220008000800 */
[----:B------:R-:W-:Y:S01]  /*01d0*/  IADD3 R11, PT, PT, R7, UR4, RZ ;  /* 0x00000004070b7c10 */ /* 0x000fe2000fffe0ff */
[----:B------:R-:W-:Y:S01]  /*01e0*/  IMAD.MOV.U32 R6, RZ, RZ, RZ ;  /* 0x000000ffff067224 */ /* 0x000fe200078e00ff */
[----:B------:R-:W1:Y:S01]  /*01f0*/  LDCU UR6, c[0x0][0x39c] ;  /* 0x00007380ff0677ac */ /* 0x000e620008000800 */
[----:B0-----:R-:W-:Y:S02]  /*0200*/  UISETP.GE.U32.AND UP1, UPT, UR7, 0x10, UPT ;  /* 0x000000100700788c */ /* 0x001fe4000bf26070 */
[----:B------:R-:W-:Y:S02]  /*0210*/  UIMAD UR12, UR4, UR7, URZ ;  /* 0x00000007040c72a4 */ /* 0x000fe4000f8e02ff */
[----:B------:R-:W-:Y:S01]  /*0220*/  UIADD3 UR4, UPT, UPT, UR4, 0x1, URZ ;  /* 0x0000000104047890 */ /* 0x000fe2000fffe0ff */
[----:B-1----:R-:W-:-:S03]  /*0230*/  IMAD R11, R11, UR6, R0 ;  /* 0x000000060b0b7c24 */ /* 0x002fc6000f8e0200 */
[----:B------:R-:W-:Y:S01]  /*0240*/  UISETP.NE.AND UP0, UPT, UR4, UR7, UPT ;  /* 0x000000070400728c */ /* 0x000fe2000bf05270 */
[----:B------:R-:W-:Y:S10]  /*0250*/  BRA.U !UP1, `(.L_x_1) ;  /* 0x0000000509107547 */ /* 0x000ff4000b800000 */
[----:B------:R-:W0:Y:S01]  /*0260*/  LDCU.64 UR6, c[0x0][0x388] ;  /* 0x00007100ff0677ac */ /* 0x000e220008000a00 */
[----:B------:R-:W-:Y:S02]  /*0270*/  MOV R6, R11 ;  /* 0x0000000b00067202 */ /* 0x000fe40000000f00 */
[----:B------:R-:W-:Y:S01]  /*0280*/  MOV R12, R10 ;  /* 0x0000000a000c7202 */ /* 0x000fe20000000f00 */
[----:B0-----:R-:W-:-:S04]  /*0290*/  UIMAD.WIDE.U32 UR6, UR12, 0x4, UR6 ;  /* 0x000000040c0678a5 */ /* 0x001fc8000f8e0006 */
[----:B------:R-:W-:-:S04]  /*02a0*/  UIADD3 UR9, UP1, UPT, UR6, 0x20, URZ ;  /* 0x0000002006097890 */ /* 0x000fc8000ff3e0ff */
[----:B------:R-:W-:Y:S02]  /*02b0*/  UIADD3.X UR6, UPT, UPT, URZ, UR7, URZ, UP1, !UPT ;  /* 0x00000007ff067290 */ /* 0x000fe40008ffe4ff */
[----:B------:R-:W-:-:S04]  /*02c0*/  MOV R16, UR9 ;  /* 0x0000000900107c02 */ /* 0x000fc80008000f00 */
[----:B------:R-:W-:-:S07]  /*02d0*/  IMAD.U32 R17, RZ, RZ, UR6 ;  /* 0x00000006ff117e24 */ /* 0x000fce000f8e00ff */
.L_x_2:
[----:B------:R-:W-:Y:S01]  /*02e0*/  MOV R2, UR5 ;  /* 0x0000000500027c02 */ /* 0x000fe20008000f00 */
[----:B------:R-:W-:Y:S01]  /*02f0*/  IMAD.MOV.U32 R5, RZ, RZ, R17 ;  /* 0x000000ffff057224 */ /* 0x000fe200078e0011 */
[----:B------:R-:W-:Y:S02]  /*0300*/  MOV R3, UR8 ;  /* 0x0000000800037c02 */ /* 0x000fe40008000f00 */
[----:B------:R-:W-:Y:S01]  /*0310*/  MOV R4, R16 ;  /* 0x0000001000047202 */ /* 0x000fe20000000f00 */
[----:B------:R-:W-:-:S04]  /*0320*/  IMAD.WIDE R2, R6, 0x4, R2 ;  /* 0x0000000406027825 */ /* 0x000fc800078e0202 */
[----:B------:R-:W2:Y:S04]  /*0330*/  LDG.E R19, desc[UR10][R4.64+-0x20] ;  /* 0xffffe00a04137981 */ /* 0x000ea8000c1e1900 */
[----:B------:R-:W2:Y:S04]  /*0340*/  LDG.E R20, desc[UR10][R2.64+-0x20] ;  /* 0xffffe00a02147981 */ /* 0x000ea8000c1e1900 */
[----:B------:R-:W3:Y:S04]  /*0350*/  LDG.E R27, desc[UR10][R4.64+-0x1c] ;  /* 0xffffe40a041b7981 */ /* 0x000ee8000c1e1900 */
[----:B------:R-:W3:Y:S04]  /*0360*/  LDG.E R26, desc[UR10][R2.64+-0x1c] ;  /* 0xffffe40a021a7981 */ /* 0x000ee8000c1e1900 */
[----:B------:R-:W4:Y:S04]  /*0370*/  LDG.E R17, desc[UR10][R4.64+-0x18] ;  /* 0xffffe80a04117981 */ /* 0x000f28000c1e1900 */
[----:B------:R-:W4:Y:S04]  /*0380*/  LDG.E R18, desc[UR10][R2.64+-0x18] ;  /* 0xffffe80a02127981 */ /* 0x000f28000c1e1900 */
[----:B------:R-:W5:Y:S04]  /*0390*/  LDG.E R15, desc[UR10][R4.64+-0x14] ;  /* 0xffffec0a040f7981 */ /* 0x000f68000c1e1900 */
[----:B------:R-:W5:Y:S04]  /*03a0*/  LDG.E R16, desc[UR10][R2.64+-0x14] ;  /* 0xffffec0a02107981 */ /* 0x000f68000c1e1900 */
[----:B------:R-:W5:Y:S04]  /*03b0*/  LDG.E R14, desc[UR10][R4.64+-0x10] ;  /* 0xfffff00a040e7981 */ /* 0x000f68000c1e1900 */
[----:B------:R-:W5:Y:S04]  /*03c0*/  LDG.E R25, desc[UR10][R2.64+-0x10] ;  /* 0xfffff00a02197981 */ /* 0x000f68000c1e1900 */
[----:B------:R-:W5:Y:S04]  /*03d0*/  LDG.E R21, desc[UR10][R4.64+-0xc] ;  /* 0xfffff40a04157981 */ /* 0x000f68000c1e1900 */
[----:B------:R-:W5:Y:S01]  /*03e0*/  LDG.E R22, desc[UR10][R2.64+-0xc] ;  /* 0xfffff40a02167981 */ /* 0x000f62000c1e1900 */
[----:B--2---:R-:W-:-:S03]  /*03f0*/  FFMA R19, R20, R19, R13 ;  /* 0x0000001314137223 */ /* 0x004fc6000000000d */
[----:B------:R-:W2:Y:S04]  /*0400*/  LDG.E R20, desc[UR10][R2.64+-0x8] ;  /* 0xfffff80a02147981 */ /* 0x000ea8000c1e1900 */
[----:B------:R-:W2:Y:S01]  /*0410*/  LDG.E R13, desc[UR10][R2.64+0x4] ;  /* 0x0000040a020d7981 */ /* 0x000ea2000c1e1900 */
[----:B---3--:R-:W-:-:S03]  /*0420*/  FFMA R27, R26, R27, R19 ;  /* 0x0000001b1a1b7223 */ /* 0x008fc60000000013 */
[----:B------:R-:W2:Y:S01]  /*0430*/  LDG.E R19, desc[UR10][R4.64+-0x8] ;  /* 0xfffff80a04137981 */ /* 0x000ea2000c1e1900 */
[----:B----4-:R-:W-:-:S03]  /*0440*/  FFMA R27, R18, R17, R27 ;  /* 0x00000011121b7223 */ /* 0x010fc6000000001b */
[----:B------:R-:W3:Y:S04]  /*0450*/  LDG.E R17, desc[UR10][R4.64+-0x4] ;  /* 0xfffffc0a04117981 */ /* 0x000ee8000c1e1900 */
[----:B------:R-:W3:Y:S01]  /*0460*/  LDG.E R18, desc[UR10][R2.64+-0x4] ;  /* 0xfffffc0a02127981 */ /* 0x000ee2000c1e1900 */
[----:B-----5:R-:W-:-:S03]  /*0470*/  FFMA R26, R16, R15, R27 ;  /* 0x0000000f101a7223 */ /* 0x020fc6000000001b */
[----:B------:R-:W4:Y:S04]  /*0480*/  LDG.E R16, desc[UR10][R4.64] ;  /* 0x0000000a04107981 */ /* 0x000f28000c1e1900 */
[----:B------:R-:W4:Y:S01]  /*0490*/  LDG.E R15, desc[UR10][R2.64] ;  /* 0x0000000a020f7981 */ /* 0x000f22000c1e1900 */
[----:B------:R-:W-:-:S03]  /*04a0*/  FFMA R25, R25, R14, R26 ;  /* 0x0000000e19197223 */ /* 0x000fc6000000001a */
[----:B------:R-:W5:Y:S01]  /*04b0*/  LDG.E R14, desc[UR10][R4.64+0x4] ;  /* 0x0000040a040e7981 */ /* 0x000f62000c1e1900 */
[----:B------:R-:W-:-:S03]  /*04c0*/  FFMA R25, R22, R21, R25 ;  /* 0x0000001516197223 */ /* 0x000fc60000000019 */
[----:B------:R-:W5:Y:S04]  /*04d0*/  LDG.E R22, desc[UR10][R4.64+0x8] ;  /* 0x0000080a04167981 */ /* 0x000f68000c1e1900 */
[----:B------:R-:W5:Y:S01]  /*04e0*/  LDG.E R21, desc[UR10][R2.64+0x8] ;  /* 0x0000080a02157981 */ /* 0x000f62000c1e1900 */
[----:B--2---:R-:W-:-:S03]  /*04f0*/  FFMA R25, R20, R19, R25 ;  /* 0x0000001314197223 */ /* 0x004fc60000000019 */
[----:B------:R-:W2:Y:S04]  /*0500*/  LDG.E R20, desc[UR10][R4.64+0xc] ;  /* 0x00000c0a04147981 */ /* 0x000ea8000c1e1900 */
[----:B------:R-:W2:Y:S01]  /*0510*/  LDG.E R19, desc[UR10][R2.64+0xc] ;  /* 0x00000c0a02137981 */ /* 0x000ea2000c1e1900 */
[----:B---3--:R-:W-:-:S03]  /*0520*/  FFMA R26, R18, R17, R25 ;  /* 0x00000011121a7223 */ /* 0x008fc60000000019 */
[----:B------:R-:W3:Y:S04]  /*0530*/  LDG.E R18, desc[UR10][R4.64+0x10] ;  /* 0x0000100a04127981 */ /* 0x000ee8000c1e1900 */
[----:B------:R-:W3:Y:S01]  /*0540*/  LDG.E R17, desc[UR10][R2.64+0x10] ;  /* 0x0000100a02117981 */ /* 0x000ee2000c1e1900 */
[----:B----4-:R-:W-:-:S03]  /*0550*/  FFMA R26, R15, R16, R26 ;  /* 0x000000100f1a7223 */ /* 0x010fc6000000001a */
[----:B------:R-:W4:Y:S04]  /*0560*/  LDG.E R16, desc[UR10][R4.64+0x14] ;  /* 0x0000140a04107981 */ /* 0x000f28000c1e1900 */
[----:B------:R-:W4:Y:S01]  /*0570*/  LDG.E R15, desc[UR10][R2.64+0x14] ;  /* 0x0000140a020f7981 */ /* 0x000f22000c1e1900 */
[----:B-----5:R-:W-:-:S03]  /*0580*/  FFMA R28, R13, R14, R26 ;  /* 0x0000000e0d1c7223 */ /* 0x020fc6000000001a */
[----:B------:R-:W5:Y:S04]  /*0590*/  LDG.E R13, desc[UR10][R4.64+0x18] ;  /* 0x0000180a040d7981 */ /* 0x000f68000c1e1900 */
[----:B------:R-:W5:Y:S04]  /*05a0*/  LDG.E R14, desc[UR10][R2.64+0x18] ;  /* 0x0000180a020e7981 */ /* 0x000f68000c1e1900 */
[----:B------:R-:W5:Y:S04]  /*05b0*/  LDG.E R25, desc[UR10][R2.64+0x1c] ;  /* 0x00001c0a02197981 */ /* 0x000f68000c1e1900 */
[----:B------:R-:W5:Y:S01]  /*05c0*/  LDG.E R26, desc[UR10][R4.64+0x1c] ;  /* 0x00001c0a041a7981 */ /* 0x000f62000c1e1900 */
[----:B------:R-:W-:Y:S01]  /*05d0*/  FFMA R22, R21, R22, R28 ;  /* 0x0000001615167223 */ /* 0x000fe2000000001c */
[----:B------:R-:W-:-:S04]  /*05e0*/  IADD3 R12, PT, PT, R12, 0x10, RZ ;  /* 0x000000100c0c7810 */ /* 0x000fc80007ffe0ff */
[----:B------:R-:W-:Y:S02]  /*05f0*/  ISETP.NE.AND P0, PT, R12, RZ, PT ;  /* 0x000000ff0c00720c */ /* 0x000fe40003f05270 */
[----:B------:R-:W-:Y:S01]  /*0600*/  IADD3 R6, PT, PT, R6, 0x10, RZ ;  /* 0x0000001006067810 */ /* 0x000fe20007ffe0ff */
[----:B--2---:R-:W-:-:S04]  /*0610*/  FFMA R20, R19, R20, R22 ;  /* 0x0000001413147223 */ /* 0x004fc80000000016 */
[----:B---3--:R-:W-:-:S04]  /*0620*/  FFMA R18, R17, R18, R20 ;  /* 0x0000001211127223 */ /* 0x008fc80000000014 */
[----:B----4-:R-:W-:Y:S01]  /*0630*/  FFMA R15, R15, R16, R18 ;  /* 0x000000100f0f7223 */ /* 0x010fe20000000012 */
[----:B------:R-:W-:-:S03]  /*0640*/  IADD3 R16, P1, PT, R4, 0x40, RZ ;  /* 0x0000004004107810 */ /* 0x000fc60007f3e0ff */
[----:B-----5:R-:W-:Y:S01]  /*0650*/  FFMA R14, R14, R13, R15 ;  /* 0x0000000d0e0e7223 */ /* 0x020fe2000000000f */
[----:B------:R-:W-:-:S03]  /*0660*/  IADD3.X R17, PT, PT, RZ, R5, RZ, P1, !PT ;  /* 0x00000005ff117210 */ /* 0x000fc60000ffe4ff */
[----:B------:R-:W-:Y:S01]  /*0670*/  FFMA R13, R25, R26, R14 ;  /* 0x0000001a190d7223 */ /* 0x000fe2000000000e */
[----:B------:R-:W-:Y:S06]  /*0680*/  @P0 BRA `(.L_x_2) ;  /* 0xfffffffc00140947 */ /* 0x000fec000383ffff */
[----:B------:R-:W-:-:S07]  /*0690*/  IMAD.MOV.U32 R6, RZ, RZ, R8 ;  /* 0x000000ffff067224 */ /* 0x000fce00078e0008 */
.L_x_1:
[----:B------:R-:W-:-:S13]  /*06a0*/  ISETP.NE.AND P0, PT, R23, RZ, PT ;  /* 0x000000ff1700720c */ /* 0x000fda0003f05270 */
[----:B------:R-:W-:Y:S05]  /*06b0*/  @!P0 BRA `(.L_x_3) ;  /* 0x0000000400748947 */ /* 0x000fea0003800000 */
[----:B------:R-:W-:Y:S02]  /*06c0*/  IADD3 R2, PT, PT, R23, -0x1, RZ ;  /* 0xffffffff17027810 */ /* 0x000fe40007ffe0ff */
[----:B------:R-:W-:Y:S02]  /*06d0*/  ISETP.NE.AND P0, PT, R24, RZ, PT ;  /* 0x000000ff1800720c */ /* 0x000fe40003f05270 */
[----:B------:R-:W-:-:S13]  /*06e0*/  ISETP.GE.U32.AND P1, PT, R2, 0x7, PT ;  /* 0x000000070200780c */ /* 0x000fda0003f26070 */
[----:B------:R-:W-:Y:S05]  /*06f0*/  @!P1 BRA `(.L_x_4) ;  /* 0x0000000000909947 */ /* 0x000fea0003800000 */
[----:B------:R-:W0:Y:S01]  /*0700*/  LDC.64 R18, c[0x0][0x388] ;  /* 0x0000e200ff127b82 */ /* 0x000e220000000a00 */
[----:B------:R-:W-:Y:S02]  /*0710*/  IADD3 R15, PT, PT, R6, UR12, RZ ;  /* 0x0000000c060f7c10 */ /* 0x000fe4000fffe0ff */
[----:B------:R-:W-:-:S05]  /*0720*/  IADD3 R5, PT, PT, R11, R6, RZ ;  /* 0x000000060b057210 */ /* 0x000fca0007ffe0ff */
[----:B------:R-:W1:Y:S01]  /*0730*/  LDC.64 R2, c[0x0][0x380] ;  /* 0x0000e000ff027b82 */ /* 0x000e620000000a00 */
[----:B0-----:R-:W-:-:S05]  /*0740*/  IMAD.WIDE.U32 R18, R15, 0x4, R18 ;  /* 0x000000040f127825 */ /* 0x001fca00078e0012 */
[----:B------:R-:W2:Y:S01]  /*0750*/  LDG.E R22, desc[UR10][R18.64] ;  /* 0x0000000a12167981 */ /* 0x000ea2000c1e1900 */
[----:B-1----:R-:W-:Y:S02]  /*0760*/  IMAD.WIDE R2, R5, 0x4, R2 ;  /* 0x0000000405027825 */ /* 0x002fe400078e0202 */
[----:B------:R-:W0:Y:S03]  /*0770*/  LDC.64 R4, c[0x0][0x388] ;  /* 0x0000e200ff047b82 */ /* 0x000e260000000a00 */
[----:B------:R-:W2:Y:S01]  /*0780*/  LDG.E R20, desc[UR10][R2.64] ;  /* 0x0000000a02147981 */ /* 0x000ea2000c1e1900 */
[----:B------:R-:W-:-:S03]  /*0790*/  IADD3 R12, P1, PT, R6, UR12, RZ ;  /* 0x0000000c060c7c10 */ /* 0x000fc6000ff3e0ff */
[----:B------:R-:W3:Y:S02]  /*07a0*/  LDG.E R16, desc[UR10][R2.64+0xc] ;  /* 0x00000c0a02107981 */ /* 0x000ee4000c1e1900 */
[----:B------:R-:W-:Y:S02]  /*07b0*/  IMAD.X R14, RZ, RZ, RZ, P1 ;  /* 0x000000ffff0e7224 */ /* 0x000fe400008e06ff */
[----:B------:R-:W4:Y:S01]  /*07c0*/  LDG.E R18, desc[UR10][R2.64+0x10] ;  /* 0x0000100a02127981 */ /* 0x000f22000c1e1900 */
[----:B0-----:R-:W-:-:S04]  /*07d0*/  LEA R4, P1, R12, R4, 0x2 ;  /* 0x000000040c047211 */ /* 0x001fc800078210ff */
[----:B------:R-:W-:Y:S02]  /*07e0*/  LEA.HI.X R5, R12, R5, R14, 0x2, P1 ;  /* 0x000000050c057211 */ /* 0x000fe400008f140e */
[----:B------:R-:W5:Y:S04]  /*07f0*/  LDG.E R12, desc[UR10][R2.64+0x4] ;  /* 0x0000040a020c7981 */ /* 0x000f68000c1e1900 */
[----:B------:R-:W5:Y:S04]  /*0800*/  LDG.E R15, desc[UR10][R4.64+0x4] ;  /* 0x0000040a040f7981 */ /* 0x000f68000c1e1900 */
[----:B------:R-:W3:Y:S04]  /*0810*/  LDG.E R14, desc[UR10][R2.64+0x8] ;  /* 0x0000080a020e7981 */ /* 0x000ee8000c1e1900 */
[----:B------:R-:W3:Y:S04]  /*0820*/  LDG.E R17, desc[UR10][R4.64+0x8] ;  /* 0x0000080a04117981 */ /* 0x000ee8000c1e1900 */
[----:B------:R-:W4:Y:S04]  /*0830*/  LDG.E R19, desc[UR10][R4.64+0xc] ;  /* 0x00000c0a04137981 */ /* 0x000f28000c1e1900 */
[----:B------:R-:W4:Y:S04]  /*0840*/  LDG.E R21, desc[UR10][R4.64+0x10] ;  /* 0x0000100a04157981 */ /* 0x000f28000c1e1900 */
[----:B------:R-:W4:Y:S04]  /*0850*/  LDG.E R25, desc[UR10][R4.64+0x14] ;  /* 0x0000140a04197981 */ /* 0x000f28000c1e1900 */
[----:B------:R-:W4:Y:S04]  /*0860*/  LDG.E R26, desc[UR10][R4.64+0x18] ;  /* 0x0000180a041a7981 */ /* 0x000f28000c1e1900 */
[----:B------:R-:W4:Y:S01]  /*0870*/  LDG.E R27, desc[UR10][R4.64+0x1c] ;  /* 0x00001c0a041b7981 */ /* 0x000f22000c1e1900 */
[----:B--2---:R-:W-:-:S03]  /*0880*/  FFMA R29, R20, R22, R13 ;  /* 0x00000016141d7223 */ /* 0x004fc6000000000d */
[----:B------:R-:W2:Y:S04]  /*0890*/  LDG.E R20, desc[UR10][R2.64+0x14] ;  /* 0x0000140a02147981 */ /* 0x000ea8000c1e1900 */
[----:B------:R-:W2:Y:S04]  /*08a0*/  LDG.E R13, desc[UR10][R2.64+0x18] ;  /* 0x0000180a020d7981 */ /* 0x000ea8000c1e1900 */
[----:B------:R-:W2:Y:S01]  /*08b0*/  LDG.E R22, desc[UR10][R2.64+0x1c] ;  /* 0x00001c0a02167981 */ /* 0x000ea2000c1e1900 */
[----:B-----5:R-:W-:-:S04]  /*08c0*/  FFMA R15, R12, R15, R29 ;  /* 0x0000000f0c0f7223 */ /* 0x020fc8000000001d */
[----:B---3--:R-:W-:-:S04]  /*08d0*/  FFMA R15, R14, R17, R15 ;  /* 0x000000110e0f7223 */ /* 0x008fc8000000000f */
[----:B----4-:R-:W-:-:S04]  /*08e0*/  FFMA R15, R16, R19, R15 ;  /* 0x00000013100f7223 */ /* 0x010fc8000000000f */
[----:B------:R-:W-:Y:S01]  /*08f0*/  FFMA R15, R18, R21, R15 ;  /* 0x00000015120f7223 */ /* 0x000fe2000000000f */
[----:B------:R-:W-:-:S03]  /*0900*/  IADD3 R6, PT, PT, R6, 0x8, RZ ;  /* 0x0000000806067810 */ /* 0x000fc60007ffe0ff */
[----:B--2---:R-:W-:-:S04]  /*0910*/  FFMA R20, R20, R25, R15 ;  /* 0x0000001914147223 */ /* 0x004fc8000000000f */
[----:B------:R-:W-:-:S04]  /*0920*/  FFMA R13, R13, R26, R20 ;  /* 0x0000001a0d0d7223 */ /* 0x000fc80000000014 */
[----:B------:R-:W-:-:S07]  /*0930*/  FFMA R13, R22, R27, R13 ;  /* 0x0000001b160d7223 */ /* 0x000fce000000000d */
.L_x_4:
[----:B------:R-:W-:Y:S05]  /*0940*/  @!P0 BRA `(.L_x_3) ;  /* 0x0000000000d08947 */ /* 0x000fea0003800000 */
[----:B------:R-:W-:Y:S02]  /*0950*/  IADD3 R2, PT, PT, R24, -0x1, RZ ;  /* 0xffffffff18027810 */ /* 0x000fe40007ffe0ff */
[----:B------:R-:W-:Y:S02]  /*0960*/  ISETP.NE.AND P0, PT, R9, RZ, PT ;  /* 0x000000ff0900720c */ /* 0x000fe40003f05270 */
[----:B------:R-:W-:-:S13]  /*0970*/  ISETP.GE.U32.AND P1, PT, R2, 0x3, PT ;  /* 0x000000030200780c */ /* 0x000fda0003f26070 */
[----:B------:R-:W-:Y:S05]  /*0980*/  @!P1 BRA `(.L_x_5) ;  /* 0x0000000000609947 */ /* 0x000fea0003800000 */
[----:B------:R-:W0:Y:S01]  /*0990*/  LDC.64 R4, c[0x0][0x388] ;  /* 0x0000e200ff047b82 */ /* 0x000e220000000a00 */
[C---:B------:R-:W-:Y:S02]  /*09a0*/  IADD3 R19, PT, PT, R6.reuse, UR12, RZ ;  /* 0x0000000c06137c10 */ /* 0x040fe4000fffe0ff */
[----:B------:R-:W-:Y:S02]  /*09b0*/  IADD3 R12, P1, PT, R6, UR12, RZ ;  /* 0x0000000c060c7c10 */ /* 0x000fe4000ff3e0ff */
[----:B------:R-:W-:-:S03]  /*09c0*/  IADD3 R17, PT, PT, R11, R6, RZ ;  /* 0x000000060b117210 */ /* 0x000fc60007ffe0ff */
[----:B------:R-:W1:Y:S01]  /*09d0*/  LDC.64 R2, c[0x0][0x388] ;  /* 0x0000e200ff027b82 */ /* 0x000e620000000a00 */
[----:B------:R-:W-:-:S07]  /*09e0*/  IMAD.X R16, RZ, RZ, RZ, P1 ;  /* 0x000000ffff107224 */ /* 0x000fce00008e06ff */
[----:B------:R-:W2:Y:S01]  /*09f0*/  LDC.64 R14, c[0x0][0x380] ;  /* 0x0000e000ff0e7b82 */ /* 0x000ea20000000a00 */
[----:B0-----:R-:W-:-:S06]  /*0a00*/  IMAD.WIDE.U32 R4, R19, 0x4, R4 ;  /* 0x0000000413047825 */ /* 0x001fcc00078e0004 */
[----:B------:R-:W3:Y:S01]  /*0a10*/  LDG.E R4, desc[UR10][R4.64] ;  /* 0x0000000a04047981 */ /* 0x000ee2000c1e1900 */
[----:B-1----:R-:W-:-:S04]  /*0a20*/  LEA R2, P1, R12, R2, 0x2 ;  /* 0x000000020c027211 */ /* 0x002fc800078210ff */
[----:B------:R-:W-:Y:S01]  /*0a30*/  LEA.HI.X R3, R12, R3, R16, 0x2, P1 ;  /* 0x000000030c037211 */ /* 0x000fe200008f1410 */
[----:B--2---:R-:W-:-:S04]  /*0a40*/  IMAD.WIDE R14, R17, 0x4, R14 ;  /* 0x00000004110e7825 */ /* 0x004fc800078e020e */
[----:B------:R-:W2:Y:S04]  /*0a50*/  LDG.E R16, desc[UR10][R2.64+0x4] ;  /* 0x0000040a02107981 */ /* 0x000ea8000c1e1900 */
[----:B------:R-:W3:Y:S04]  /*0a60*/  LDG.E R12, desc[UR10][R14.64] ;  /* 0x0000000a0e0c7981 */ /* 0x000ee8000c1e1900 */
[----:B------:R-:W2:Y:S04]  /*0a70*/  LDG.E R17, desc[UR10][R14.64+0x4] ;  /* 0x0000040a0e117981 */ /* 0x000ea8000c1e1900 */
[----:B------:R-:W4:Y:S04]  /*0a80*/  LDG.E R19, desc[UR10][R14.64+0x8] ;  /* 0x0000080a0e137981 */ /* 0x000f28000c1e1900 */
[----:B------:R-:W4:Y:S04]  /*0a90*/  LDG.E R18, desc[UR10][R2.64+0x8] ;  /* 0x0000080a02127981 */ /* 0x000f28000c1e1900 */
[----:B------:R-:W5:Y:S04]  /*0aa0*/  LDG.E R21, desc[UR10][R14.64+0xc] ;  /* 0x00000c0a0e157981 */ /* 0x000f68000c1e1900 */
[----:B------:R-:W5:Y:S01]  /*0ab0*/  LDG.E R20, desc[UR10][R2.64+0xc] ;  /* 0x00000c0a02147981 */ /* 0x000f62000c1e1900 */
[----:B------:R-:W-:Y:S01]  /*0ac0*/  IADD3 R6, PT, PT, R6, 0x4, RZ ;  /* 0x0000000406067810 */ /* 0x000fe20007ffe0ff */
[----:B---3--:R-:W-:-:S04]  /*0ad0*/  FFMA R12, R12, R4, R13 ;  /* 0x000000040c0c7223 */ /* 0x008fc8000000000d */
[----:B--2---:R-:W-:-:S04]  /*0ae0*/  FFMA R12, R17, R16, R12 ;  /* 0x00000010110c7223 */ /* 0x004fc8000000000c */
[----:B----4-:R-:W-:-:S04]  /*0af0*/  FFMA R12, R19, R18, R12 ;  /* 0x00000012130c7223 */ /* 0x010fc8000000000c */
[----:B-----5:R-:W-:-:S07]  /*0b00*/  FFMA R13, R21, R20, R12 ;  /* 0x00000014150d7223 */ /* 0x020fce000000000c */
.L_x_5:
[----:B------:R-:W-:Y:S05]  /*0b10*/  @!P0 BRA `(.L_x_3) ;  /* 0x00000000005c8947 */ /* 0x000fea0003800000 */
[----:B------:R-:W0:Y:S01]  /*0b20*/  LDC.64 R4, c[0x0][0x388] ;  /* 0x0000e200ff047b82 */ /* 0x000e220000000a00 */
[----:B------:R-:W-:Y:S02]  /*0b30*/  IADD3 R15, PT, PT, R6, UR12, RZ ;  /* 0x0000000c060f7c10 */ /* 0x000fe4000fffe0ff */
[----:B------:R-:W-:-:S05]  /*0b40*/  IADD3 R11, PT, PT, R11, R6, RZ ;  /* 0x000000060b0b7210 */ /* 0x000fca0007ffe0ff */
[----:B------:R-:W1:Y:S01]  /*0b50*/  LDC.64 R2, c[0x0][0x380] ;  /* 0x0000e000ff027b82 */ /* 0x000e620000000a00 */
[----:B0-----:R-:W-:-:S06]  /*0b60*/  IMAD.WIDE.U32 R4, R15, 0x4, R4 ;  /* 0x000000040f047825 */ /* 0x001fcc00078e0004 */
[----:B------:R-:W2:Y:S01]  /*0b70*/  LDG.E R4, desc[UR10][R4.64] ;  /* 0x0000000a04047981 */ /* 0x000ea2000c1e1900 */
[----:B-1----:R-:W-:-:S05]  /*0b80*/  IMAD.WIDE R2, R11, 0x4, R2 ;  /* 0x000000040b027825 */ /* 0x002fca00078e0202 */
[----:B------:R-:W2:Y:S01]  /*0b90*/  LDG.E R12, desc[UR10][R2.64] ;  /* 0x0000000a020c7981 */ /* 0x000ea2000c1e1900 */
[----:B------:R-:W-:Y:S01]  /*0ba0*/  ISETP.NE.AND P0, PT, R9, 0x1, PT ;  /* 0x000000010900780c */ /* 0x000fe20003f05270 */
[----:B--2---:R-:W-:-:S12]  /*0bb0*/  FFMA R13, R12, R4, R13 ;  /* 0x000000040c0d7223 */ /* 0x004fd8000000000d */
[----:B------:R-:W-:Y:S05]  /*0bc0*/  @!P0 BRA `(.L_x_3) ;  /* 0x0000000000308947 */ /* 0x000fea0003800000 */
[----:B------:R-:W0:Y:S01]  /*0bd0*/  LDC.64 R14, c[0x0][0x388] ;  /* 0x0000e200ff0e7b82 */ /* 0x000e220000000a00 */
[----:B------:R-:W-:Y:S02]  /*0be0*/  IADD3 R5, P1, PT, R6, UR12, RZ ;  /* 0x0000000c06057c10 */ /* 0x000fe4000ff3e0ff */
[----:B------:R-:W-:Y:S02]  /*0bf0*/  ISETP.NE.AND P0, PT, R9, 0x2, PT ;  /* 0x000000020900780c */ /* 0x000fe40003f05270 */
[----:B------:R-:W-:-:S11]  /*0c00*/  IADD3.X R6, PT, PT, RZ, RZ, RZ, P1, !PT ;  /* 0x000000ffff067210 */ /* 0x000fd60000ffe4ff */
[----:B------:R-:W2:Y:S01]  /*0c10*/  @P0 LDG.E R12, desc[UR10][R2.64+0x8] ;  /* 0x0000080a020c0981 */ /* 0x000ea2000c1e1900 */
[----:B0-----:R-:W-:-:S04]  /*0c20*/  LEA R4, P1, R5, R14, 0x2 ;  /* 0x0000000e05047211 */ /* 0x001fc800078210ff */
[----:B------:R-:W-:Y:S02]  /*0c30*/  LEA.HI.X R5, R5, R15, R6, 0x2, P1 ;  /* 0x0000000f05057211 */ /* 0x000fe400008f1406 */
[----:B------:R-:W3:Y:S04]  /*0c40*/  LDG.E R6, desc[UR10][R2.64+0x4] ;  /* 0x0000040a02067981 */ /* 0x000ee8000c1e1900 */
[----:B------:R-:W3:Y:S04]  /*0c50*/  LDG.E R11, desc[UR10][R4.64+0x4] ;  /* 0x0000040a040b7981 */ /* 0x000ee8000c1e1900 */
[----:B------:R-:W2:Y:S01]  /*0c60*/  @P0 LDG.E R14, desc[UR10][R4.64+0x8] ;  /* 0x0000080a040e0981 */ /* 0x000ea2000c1e1900 */
[----:B---3--:R-:W-:-:S04]  /*0c70*/  FFMA R13, R6, R11, R13 ;  /* 0x0000000b060d7223 */ /* 0x008fc8000000000d */
[----:B--2---:R-:W-:-:S07]  /*0c80*/  @P0 FFMA R13, R12, R14, R13 ;  /* 0x0000000e0c0d0223 */ /* 0x004fce000000000d */
.L_x_3:
[----:B------:R-:W-:Y:S05]  /*0c90*/  BRA.U UP0, `(.L_x_6) ;  /* 0xfffffff500487547 */ /* 0x000fea000b83ffff */
.L_x_0:
[----:B------:R-:W0:Y:S01]  /*0ca0*/  LDC.64 R2, c[0x0][0x390] ;  /* 0x0000e400ff027b82 */ /* 0x000e220000000a00 */
[----:B------:R-:W1:Y:S02]  /*0cb0*/  LDCU UR4, c[0x0][0x3a4] ;  /* 0x00007480ff0477ac */ /* 0x000e640008000800 */
[----:B-1----:R-:W-:-:S04]  /*0cc0*/  IMAD R7, R7, UR4, R0 ;  /* 0x0000000407077c24 */ /* 0x002fc8000f8e0200 */
[----:B0-----:R-:W-:-:S05]  /*0cd0*/  IMAD.WIDE R2, R7, 0x4, R2 ;  /* 0x0000000407027825 */ /* 0x001fca00078e0202 */
[----:B------:R-:W-:Y:S01]  /*0ce0*/  STG.E desc[UR10][R2.64], R13 ;  /* 0x0000000d02007986 */ /* 0x000fe2000c10190a */
[----:B------:R-:W-:Y:S05]  /*0cf0*/  EXIT ;  /* 0x000000000000794d */ /* 0x000fea0003800000 */
.L_x_7:
[----:B------:R-:W-:-:S00]  /*0d00*/  BRA `(.L_x_7) ;  /* 0xfffffffc00fc7947 */ /* 0x000fc0000383ffff */
[----:B------:R-:W-:-:S00]  /*0d10*/  NOP ;  /* 0x0000000000007918 */ /* 0x000fc00000000000 */
        /* <DEDUP_REMOVED lines=14> */
.L_x_8:


//--------------------- .nv.shared.reserved.0     --------------------------
	.section	.nv.shared.reserved.0,"aw",@nobits
	.weak		__nv_reservedSMEM_offset_0_alias
	.size		__nv_reservedSMEM_offset_0_alias, 0, 64
	.other		__nv_reservedSMEM_offset_0_alias,@"STO_CUDA_RESERVED_SHARED STV_DEFAULT"
__nv_reservedSMEM_offset_0_alias:
	.zero		0
	.zero		64


//--------------------- .nv.constant0._Z20convolution2d_kernelPKfS0_Pfiiiii --------------------------
	.section	.nv.constant0._Z20convolution2d_kernelPKfS0_Pfiiiii,"a",@progbits
	.sectionflags	@""
	.align	4
.nv.constant0._Z20convolution2d_kernelPKfS0_Pfiiiii:
	.zero		940


//--------------------- SYMBOLS --------------------------

	.type		.nv.reservedSmem.offset0,@object
	.size		.nv.reservedSmem.offset0,0x4
